//
// Generated by NVIDIA NVVM Compiler
//
// Compiler Build ID: CL-36424714
// Cuda compilation tools, release 13.0, V13.0.88
// Based on NVVM 20.0.0
//

.version 9.0
.target sm_100
.address_size 64

	// .globl	_Z13printGridInfov
.extern .func  (.param .b32 func_retval0) vprintf
(
	.param .b64 vprintf_param_0,
	.param .b64 vprintf_param_1
)
;
.global .align 1 .b8 $str[35] = {71, 114, 105, 100, 32, 100, 105, 109, 101, 110, 115, 105, 111, 110, 115, 58, 32, 120, 61, 37, 100, 44, 32, 121, 61, 37, 100, 44, 32, 122, 61, 37, 100, 10};
.global .align 1 .b8 $str$1[36] = {66, 108, 111, 99, 107, 32, 100, 105, 109, 101, 110, 115, 105, 111, 110, 115, 58, 32, 120, 61, 37, 100, 44, 32, 121, 61, 37, 100, 44, 32, 122, 61, 37, 100, 10};
.global .align 1 .b8 $str$2[31] = {66, 108, 111, 99, 107, 32, 105, 110, 100, 101, 120, 58, 32, 120, 61, 37, 100, 44, 32, 121, 61, 37, 100, 44, 32, 122, 61, 37, 100, 10};
.global .align 1 .b8 $str$3[32] = {84, 104, 114, 101, 97, 100, 32, 105, 110, 100, 101, 120, 58, 32, 120, 61, 37, 100, 44, 32, 121, 61, 37, 100, 44, 32, 122, 61, 37, 100, 10};

.visible .entry _Z13printGridInfov()
{
	.local .align 8 .b8 	__local_depot0[16];
	.reg .b64 	%SP;
	.reg .b64 	%SPL;
	.reg .pred 	%p<2>;
	.reg .b32 	%r<23>;
	.reg .b64 	%rd<11>;

	mov.u64 	%SPL, __local_depot0;
	cvta.local.u64 	%SP, %SPL;
	mov.u32 	%r1, %tid.x;
	mov.u32 	%r2, %tid.y;
	or.b32  	%r4, %r1, %r2;
	mov.u32 	%r3, %tid.z;
	or.b32  	%r5, %r4, %r3;
	setp.ne.s32 	%p1, %r5, 0;
	@%p1 bra 	$L__BB0_2;
	add.u64 	%rd1, %SP, 0;
	add.u64 	%rd2, %SPL, 0;
	mov.u32 	%r6, %nctaid.x;
	mov.u32 	%r7, %nctaid.y;
	mov.u32 	%r8, %nctaid.z;
	st.local.v2.u32 	[%rd2], {%r6, %r7};
	st.local.u32 	[%rd2+8], %r8;
	mov.u64 	%rd3, $str;
	cvta.global.u64 	%rd4, %rd3;
	{ // callseq 0, 0
	.param .b64 param0;
	st.param.b64 	[param0], %rd4;
	.param .b64 param1;
	st.param.b64 	[param1], %rd1;
	.param .b32 retval0;
	call.uni (retval0), 
	vprintf, 
	(
	param0, 
	param1
	);
	ld.param.b32 	%r9, [retval0];
	} // callseq 0
	mov.u32 	%r11, %ntid.x;
	mov.u32 	%r12, %ntid.y;
	mov.u32 	%r13, %ntid.z;
	st.local.v2.u32 	[%rd2], {%r11, %r12};
	st.local.u32 	[%rd2+8], %r13;
	mov.u64 	%rd5, $str$1;
	cvta.global.u64 	%rd6, %rd5;
	{ // callseq 1, 0
	.param .b64 param0;
	st.param.b64 	[param0], %rd6;
	.param .b64 param1;
	st.param.b64 	[param1], %rd1;
	.param .b32 retval0;
	call.uni (retval0), 
	vprintf, 
	(
	param0, 
	param1
	);
	ld.param.b32 	%r14, [retval0];
	} // callseq 1
	mov.u32 	%r16, %ctaid.x;
	mov.u32 	%r17, %ctaid.y;
	mov.u32 	%r18, %ctaid.z;
	st.local.v2.u32 	[%rd2], {%r16, %r17};
	st.local.u32 	[%rd2+8], %r18;
	mov.u64 	%rd7, $str$2;
	cvta.global.u64 	%rd8, %rd7;
	{ // callseq 2, 0
	.param .b64 param0;
	st.param.b64 	[param0], %rd8;
	.param .b64 param1;
	st.param.b64 	[param1], %rd1;
	.param .b32 retval0;
	call.uni (retval0), 
	vprintf, 
	(
	param0, 
	param1
	);
	ld.param.b32 	%r19, [retval0];
	} // callseq 2
	st.local.v2.u32 	[%rd2], {%r1, %r2};
	st.local.u32 	[%rd2+8], %r3;
	mov.u64 	%rd9, $str$3;
	cvta.global.u64 	%rd10, %rd9;
	{ // callseq 3, 0
	.param .b64 param0;
	st.param.b64 	[param0], %rd10;
	.param .b64 param1;
	st.param.b64 	[param1], %rd1;
	.param .b32 retval0;
	call.uni (retval0), 
	vprintf, 
	(
	param0, 
	param1
	);
	ld.param.b32 	%r21, [retval0];
	} // callseq 3
$L__BB0_2:
	ret;

}


// ===== COMPILED SASS (sm_100) =====

	.target	sm_100

	.elftype	@"ET_EXEC"


//--------------------- .note.nv.tkinfo           --------------------------
	.section	.note.nv.tkinfo,"",@"SHT_NOTE"
	.sectionflags	@"SHF_NOTE_NV_TKINFO"
	.tkinfo
        /*0018*/ 	.word	0x00000002
        /*0030*/ 	.string	""
        /*0030*/ 	.string	"ptxas"
        /*0030*/ 	.string	"Cuda compilation tools, release 13.0, V13.0.88"
        /*0030*/ 	.string	"Build cuda_13.0.r13.0/compiler.36424714_0"
        /*0030*/ 	.string	"-arch sm_100 -m 64 "



//--------------------- .note.nv.cuinfo           --------------------------
	.section	.note.nv.cuinfo,"",@"SHT_NOTE"
	.sectionflags	@"SHF_NOTE_NV_CUINFO"
        /*0018*/ 	.short	0x0002
        /*001a*/ 	.short	0x0064
        /*001c*/ 	.short	0x0082
	.zero		2


//--------------------- .nv.info                  --------------------------
	.section	.nv.info,"",@"SHT_CUDA_INFO"
	.align	4


	//----- nvinfo : EIATTR_REGCOUNT
	.align		4
        /*0000*/ 	.byte	0x04, 0x2f
        /*0002*/ 	.short	(.L_5 - .L_4)
	.align		4
.L_4:
        /*0004*/ 	.word	index@(_Z13printGridInfov)
        /*0008*/ 	.word	0x0000001a


	//----- nvinfo : EIATTR_FRAME_SIZE
	.align		4
.L_5:
        /*000c*/ 	.byte	0x04, 0x11
        /*000e*/ 	.short	(.L_7 - .L_6)
	.align		4
.L_6:
        /*0010*/ 	.word	index@(_Z13printGridInfov)
        /*0014*/ 	.word	0x00000010


	//----- nvinfo : EIATTR_MIN_STACK_SIZE
	.align		4
.L_7:
        /*0018*/ 	.byte	0x04, 0x12
        /*001a*/ 	.short	(.L_9 - .L_8)
	.align		4
.L_8:
        /*001c*/ 	.word	index@(_Z13printGridInfov)
        /*0020*/ 	.word	0x00000010
.L_9:


//--------------------- .nv.compat                --------------------------
	.section	.nv.compat,"",@"SHT_CUDA_COMPAT_INFO"
	.align	4
        /*0000*/ 	.byte	0x02, 0x09, 0x00, 0x00, 0x02, 0x02, 0x01, 0x00, 0x02, 0x05, 0x05, 0x00, 0x03, 0x07, 0x01, 0x01
        /*0010*/ 	.byte	0x02, 0x03, 0x00, 0x00, 0x02, 0x06, 0x01, 0x00, 0x04, 0x0b, 0x08, 0x00, 0x09, 0x00, 0x00, 0x00
        /*0020*/ 	.byte	0x00, 0x00, 0x00, 0x00


//--------------------- .nv.info._Z13printGridInfov --------------------------
	.section	.nv.info._Z13printGridInfov,"",@"SHT_CUDA_INFO"
	.sectionflags	@""
	.align	4


	//----- nvinfo : EIATTR_CUDA_API_VERSION
	.align		4
        /*0000*/ 	.byte	0x04, 0x37
        /*0002*/ 	.short	(.L_11 - .L_10)
.L_10:
        /*0004*/ 	.word	0x00000082


	//----- nvinfo : EIATTR_SPARSE_MMA_MASK
	.align		4
.L_11:
        /*0008*/ 	.byte	0x03, 0x50
        /*000a*/ 	.short	0x0000


	//----- nvinfo : EIATTR_MAXREG_COUNT
	.align		4
        /*000c*/ 	.byte	0x03, 0x1b
        /*000e*/ 	.short	0x00ff


	//----- nvinfo : EIATTR_EXTERNS
	.align		4
        /*0010*/ 	.byte	0x04, 0x0f
        /*0012*/ 	.short	(.L_13 - .L_12)


	//   ....[0]....
	.align		4
.L_12:
        /*0014*/ 	.word	index@(vprintf)


	//----- nvinfo : EIATTR_MERCURY_ISA_VERSION
	.align		4
.L_13:
        /*0018*/ 	.byte	0x03, 0x5f
        /*001a*/ 	.short	0x0101


	//----- nvinfo : EIATTR_VRC_CTA_INIT_COUNT
	.align		4
        /*001c*/ 	.byte	0x02, 0x4a
	.zero		1
	.zero		1


	//----- nvinfo : EIATTR_SYSCALL_OFFSETS
	.align		4
        /*0020*/ 	.byte	0x04, 0x46
        /*0022*/ 	.short	(.L_15 - .L_14)


	//   ....[0]....
.L_14:
        /*0024*/ 	.word	0x00000180


	//   ....[1]....
        /*0028*/ 	.word	0x00000250


	//   ....[2]....
        /*002c*/ 	.word	0x00000320


	//   ....[3]....
        /*0030*/ 	.word	0x000003c0


	//----- nvinfo : EIATTR_EXIT_INSTR_OFFSETS
	.align		4
.L_15:
        /*0034*/ 	.byte	0x04, 0x1c
        /*0036*/ 	.short	(.L_17 - .L_16)


	//   ....[0]....
.L_16:
        /*0038*/ 	.word	0x000000a0


	//   ....[1]....
        /*003c*/ 	.word	0x000003d0


	//----- nvinfo : EIATTR_CRS_STACK_SIZE
	.align		4
.L_17:
        /*0040*/ 	.byte	0x04, 0x1e
        /*0042*/ 	.short	(.L_19 - .L_18)
.L_18:
        /*0044*/ 	.word	0x00000000


	//----- nvinfo : EIATTR_SW_WAR
	.align		4
.L_19:
        /*0048*/ 	.byte	0x04, 0x36
        /*004a*/ 	.short	(.L_21 - .L_20)
.L_20:
        /*004c*/ 	.word	0x00000008
.L_21:


//--------------------- .nv.callgraph             --------------------------
	.section	.nv.callgraph,"",@"SHT_CUDA_CALLGRAPH"
	.align	4
	.sectionentsize	8
	.align		4
        /*0000*/ 	.word	0x00000000
	.align		4
        /*0004*/ 	.word	0xffffffff
	.align		4
        /*0008*/ 	.word	index@(_Z13printGridInfov)
	.align		4
        /*000c*/ 	.word	index@(vprintf)
	.align		4
        /*0010*/ 	.word	0x00000000
	.align		4
        /*0014*/ 	.word	0xfffffffe
	.align		4
        /*0018*/ 	.word	0x00000000
	.align		4
        /*001c*/ 	.word	0xfffffffd
	.align		4
        /*0020*/ 	.word	0x00000000
	.align		4
        /*0024*/ 	.word	0xfffffffc


//--------------------- .nv.constant4             --------------------------
	.section	.nv.constant4,"a",@progbits
	.align	8
	.align		8
.nv.constant4:
        /*0000*/ 	.dword	vprintf
	.align		8
        /*0008*/ 	.dword	$str
	.align		8
        /*0010*/ 	.dword	$str$1
	.align		8
        /*0018*/ 	.dword	$str$2
	.align		8
        /*0020*/ 	.dword	$str$3


//--------------------- .text._Z13printGridInfov  --------------------------
	.section	.text._Z13printGridInfov,"ax",@progbits
	.align	128
        .global         _Z13printGridInfov
        .type           _Z13printGridInfov,@function
        .size           _Z13printGridInfov,(.L_x_5 - _Z13printGridInfov)
        .other          _Z13printGridInfov,@"STO_CUDA_ENTRY STV_DEFAULT"
_Z13printGridInfov:
.text._Z13printGridInfov:
[----:B------:R-:W0:Y:S01]  /*0000*/  LDC R1, c[0x0][0x37c] ;  /* 0x0000df00ff017b82 */ /* 0x000e220000000800 */
[----:B------:R-:W1:Y:S01]  /*0010*/  S2R R2, SR_TID.Z ;  /* 0x0000000000027919 */ /* 0x000e620000002300 */
[----:B------:R-:W2:Y:S01]  /*0020*/  LDCU UR4, c[0x0][0x2f8] ;  /* 0x00005f00ff0477ac */ /* 0x000ea20008000800 */
[----:B0-----:R-:W-:Y:S01]  /*0030*/  VIADD R1, R1, 0xfffffff0 ;  /* 0xfffffff001017836 */ /* 0x001fe20000000000 */
[----:B------:R-:W1:Y:S01]  /*0040*/  S2R R16, SR_TID.X ;  /* 0x0000000000107919 */ /* 0x000e620000002100 */
[----:B------:R-:W0:Y:S01]  /*0050*/  LDCU UR5, c[0x0][0x2fc] ;  /* 0x00005f80ff0577ac */ /* 0x000e220008000800 */
[----:B------:R-:W1:Y:S02]  /*0060*/  S2R R17, SR_TID.Y ;  /* 0x0000000000117919 */ /* 0x000e640000002200 */
[----:B--2---:R-:W-:-:S05]  /*0070*/  IADD3 R18, P1, PT, R1, UR4, RZ ;  /* 0x0000000401127c10 */ /* 0x004fca000ff3e0ff */
[----:B0-----:R-:W-:Y:S01]  /*0080*/  IMAD.X R19, RZ, RZ, UR5, P1 ;  /* 0x00000005ff137e24 */ /* 0x001fe200088e06ff */
[----:B-1----:R-:W-:-:S13]  /*0090*/  LOP3.LUT P0, RZ, R2, R16, R17, 0xfe, !PT ;  /* 0x0000001002ff7212 */ /* 0x002fda000780fe11 */
[----:B------:R-:W-:Y:S05]  /*00a0*/  @P0 EXIT ;  /* 0x000000000000094d */ /* 0x000fea0003800000 */
[----:B------:R-:W0:Y:S01]  /*00b0*/  LDC R10, c[0x0][0x370] ;  /* 0x0000dc00ff0a7b82 */ /* 0x000e220000000800 */
[----:B------:R-:W-:Y:S01]  /*00c0*/  MOV R22, 0x0 ;  /* 0x0000000000167802 */ /* 0x000fe20000000f00 */
[----:B------:R-:W1:Y:S01]  /*00d0*/  LDCU.64 UR4, c[0x4][0x8] ;  /* 0x01000100ff0477ac */ /* 0x000e620008000a00 */
[----:B------:R-:W-:Y:S01]  /*00e0*/  IMAD.MOV.U32 R6, RZ, RZ, R18 ;  /* 0x000000ffff067224 */ /* 0x000fe200078e0012 */
[----:B------:R-:W-:-:S04]  /*00f0*/  MOV R7, R19 ;  /* 0x0000001300077202 */ /* 0x000fc80000000f00 */
[----:B------:R-:W0:Y:S08]  /*0100*/  LDC R11, c[0x0][0x374] ;  /* 0x0000dd00ff0b7b82 */ /* 0x000e300000000800 */
[----:B------:R-:W2:Y:S01]  /*0110*/  LDC R0, c[0x0][0x378] ;  /* 0x0000de00ff007b82 */ /* 0x000ea20000000800 */
[----:B-1----:R-:W-:Y:S01]  /*0120*/  MOV R4, UR4 ;  /* 0x0000000400047c02 */ /* 0x002fe20008000f00 */
[----:B------:R-:W-:-:S06]  /*0130*/  IMAD.U32 R5, RZ, RZ, UR5 ;  /* 0x00000005ff057e24 */ /* 0x000fcc000f8e00ff */
[----:B------:R1:W3:Y:S01]  /*0140*/  LDC.64 R8, c[0x4][R22] ;  /* 0x0100000016087b82 */ /* 0x0002e20000000a00 */
[----:B0-----:R1:W-:Y:S04]  /*0150*/  STL.64 [R1], R10 ;  /* 0x0000000a01007387 */ /* 0x0013e80000100a00 */
[----:B--2---:R1:W-:Y:S02]  /*0160*/  STL [R1+0x8], R0 ;  /* 0x0000080001007387 */ /* 0x0043e40000100800 */
[----:B------:R-:W-:-:S07]  /*0170*/  LEPC R20, `(.L_x_0) ;  /* 0x000000001014794e */ /* 0x000fce0000000000 */
[----:B-1-3--:R-:W-:Y:S05]  /*0180*/  CALL.ABS.NOINC R8 ;  /* 0x0000000008007343 */ /* 0x00afea0003c00000 */
.L_x_0:
[----:B------:R-:W0:Y:S01]  /*0190*/  LDC R8, c[0x0][0x360] ;  /* 0x0000d800ff087b82 */ /* 0x000e220000000800 */
[----:B------:R-:W1:Y:S01]  /*01a0*/  LDCU.64 UR4, c[0x4][0x10] ;  /* 0x01000200ff0477ac */ /* 0x000e620008000a00 */
[----:B------:R-:W-:Y:S01]  /*01b0*/  MOV R6, R18 ;  /* 0x0000001200067202 */ /* 0x000fe20000000f00 */
[----:B------:R-:W-:-:S05]  /*01c0*/  IMAD.MOV.U32 R7, RZ, RZ, R19 ;  /* 0x000000ffff077224 */ /* 0x000fca00078e0013 */
[----:B------:R-:W0:Y:S08]  /*01d0*/  LDC R9, c[0x0][0x364] ;  /* 0x0000d900ff097b82 */ /* 0x000e300000000800 */
[----:B------:R-:W2:Y:S01]  /*01e0*/  LDC R0, c[0x0][0x368] ;  /* 0x0000da00ff007b82 */ /* 0x000ea20000000800 */
[----:B-1----:R-:W-:Y:S02]  /*01f0*/  IMAD.U32 R4, RZ, RZ, UR4 ;  /* 0x00000004ff047e24 */ /* 0x002fe4000f8e00ff */
[----:B------:R-:W-:-:S05]  /*0200*/  IMAD.U32 R5, RZ, RZ, UR5 ;  /* 0x00000005ff057e24 */ /* 0x000fca000f8e00ff */
[----:B------:R1:W3:Y:S01]  /*0210*/  LDC.64 R10, c[0x4][R22] ;  /* 0x01000000160a7b82 */ /* 0x0002e20000000a00 */
[----:B0-----:R1:W-:Y:S04]  /*0220*/  STL.64 [R1], R8 ;  /* 0x0000000801007387 */ /* 0x0013e80000100a00 */
[----:B--2---:R1:W-:Y:S02]  /*0230*/  STL [R1+0x8], R0 ;  /* 0x0000080001007387 */ /* 0x0043e40000100800 */
[----:B------:R-:W-:-:S07]  /*0240*/  LEPC R20, `(.L_x_1) ;  /* 0x000000001014794e */ /* 0x000fce0000000000 */
[----:B-1-3--:R-:W-:Y:S05]  /*0250*/  CALL.ABS.NOINC R10 ;  /* 0x000000000a007343 */ /* 0x00afea0003c00000 */
.L_x_1:
[----:B------:R-:W0:Y:S01]  /*0260*/  S2R R8, SR_CTAID.X ;  /* 0x0000000000087919 */ /* 0x000e220000002500 */
[----:B------:R1:W2:Y:S01]  /*0270*/  LDC.64 R10, c[0x4][R22] ;  /* 0x01000000160a7b82 */ /* 0x0002a20000000a00 */
[----:B------:R-:W3:Y:S01]  /*0280*/  LDCU.64 UR4, c[0x4][0x18] ;  /* 0x01000300ff0477ac */ /* 0x000ee20008000a00 */
[----:B------:R-:W-:Y:S01]  /*0290*/  IMAD.MOV.U32 R6, RZ, RZ, R18 ;  /* 0x000000ffff067224 */ /* 0x000fe200078e0012 */
[----:B------:R-:W0:Y:S01]  /*02a0*/  S2R R9, SR_CTAID.Y ;  /* 0x0000000000097919 */ /* 0x000e220000002600 */
[----:B------:R-:W-:Y:S01]  /*02b0*/  MOV R7, R19 ;  /* 0x0000001300077202 */ /* 0x000fe20000000f00 */
[----:B------:R-:W4:Y:S01]  /*02c0*/  S2R R0, SR_CTAID.Z ;  /* 0x0000000000007919 */ /* 0x000f220000002700 */
[----:B---3--:R-:W-:Y:S01]  /*02d0*/  IMAD.U32 R4, RZ, RZ, UR4 ;  /* 0x00000004ff047e24 */ /* 0x008fe2000f8e00ff */
[----:B------:R-:W-:Y:S01]  /*02e0*/  MOV R5, UR5 ;  /* 0x0000000500057c02 */ /* 0x000fe20008000f00 */
[----:B0-----:R1:W-:Y:S04]  /*02f0*/  STL.64 [R1], R8 ;  /* 0x0000000801007387 */ /* 0x0013e80000100a00 */
[----:B----4-:R1:W-:Y:S02]  /*0300*/  STL [R1+0x8], R0 ;  /* 0x0000080001007387 */ /* 0x0103e40000100800 */
[----:B------:R-:W-:-:S07]  /*0310*/  LEPC R20, `(.L_x_2) ;  /* 0x000000001014794e */ /* 0x000fce0000000000 */
[----:B-12---:R-:W-:Y:S05]  /*0320*/  CALL.ABS.NOINC R10 ;  /* 0x000000000a007343 */ /* 0x006fea0003c00000 */
.L_x_2:
[----:B------:R0:W-:Y:S01]  /*0330*/  STL.64 [R1], R16 ;  /* 0x0000001001007387 */ /* 0x0001e20000100a00 */
[----:B------:R-:W1:Y:S01]  /*0340*/  LDC.64 R22, c[0x4][R22] ;  /* 0x0100000016167b82 */ /* 0x000e620000000a00 */
[----:B------:R-:W2:Y:S01]  /*0350*/  LDCU.64 UR4, c[0x4][0x20] ;  /* 0x01000400ff0477ac */ /* 0x000ea20008000a00 */
[----:B------:R-:W-:Y:S01]  /*0360*/  IMAD.MOV.U32 R6, RZ, RZ, R18 ;  /* 0x000000ffff067224 */ /* 0x000fe200078e0012 */
[----:B------:R0:W-:Y:S01]  /*0370*/  STL [R1+0x8], R2 ;  /* 0x0000080201007387 */ /* 0x0001e20000100800 */
[----:B------:R-:W-:Y:S01]  /*0380*/  MOV R7, R19 ;  /* 0x0000001300077202 */ /* 0x000fe20000000f00 */
[----:B--2---:R-:W-:Y:S01]  /*0390*/  IMAD.U32 R4, RZ, RZ, UR4 ;  /* 0x00000004ff047e24 */ /* 0x004fe2000f8e00ff */
[----:B0-----:R-:W-:-:S07]  /*03a0*/  MOV R5, UR5 ;  /* 0x0000000500057c02 */ /* 0x001fce0008000f00 */
[----:B------:R-:W-:-:S07]  /*03b0*/  LEPC R20, `(.L_x_3) ;  /* 0x000000001014794e */ /* 0x000fce0000000000 */
[----:B-1----:R-:W-:Y:S05]  /*03c0*/  CALL.ABS.NOINC R22 ;  /* 0x0000000016007343 */ /* 0x002fea0003c00000 */
.L_x_3:
[----:B------:R-:W-:Y:S05]  /*03d0*/  EXIT ;  /* 0x000000000000794d */ /* 0x000fea0003800000 */
.L_x_4:
[----:B------:R-:W-:-:S00]  /*03e0*/  BRA `(.L_x_4) ;  /* 0xfffffffc00fc7947 */ /* 0x000fc0000383ffff */
[----:B------:R-:W-:-:S00]  /*03f0*/  NOP ;  /* 0x0000000000007918 */ /* 0x000fc00000000000 */
        /* <DEDUP_REMOVED lines=8> */
.L_x_5:


//--------------------- .nv.global.init           --------------------------
	.section	.nv.global.init,"aw",@progbits
.nv.global.init:
	.type		$str$2,@object
	.size		$str$2,($str$3 - $str$2)
$str$2:
        /*0000*/ 	.byte	0x42, 0x6c, 0x6f, 0x63, 0x6b, 0x20, 0x69, 0x6e, 0x64, 0x65, 0x78, 0x3a, 0x20, 0x78, 0x3d, 0x25
        /*0010*/ 	.byte	0x64, 0x2c, 0x20, 0x79, 0x3d, 0x25, 0x64, 0x2c, 0x20, 0x7a, 0x3d, 0x25, 0x64, 0x0a, 0x00
	.type		$str$3,@object
	.size		$str$3,($str - $str$3)
$str$3:
        /*001f*/ 	.byte	0x54, 0x68, 0x72, 0x65, 0x61, 0x64, 0x20, 0x69, 0x6e, 0x64, 0x65, 0x78, 0x3a, 0x20, 0x78, 0x3d
        /*002f*/ 	.byte	0x25, 0x64, 0x2c, 0x20, 0x79, 0x3d, 0x25, 0x64, 0x2c, 0x20, 0x7a, 0x3d, 0x25, 0x64, 0x0a, 0x00
	.type		$str,@object
	.size		$str,($str$1 - $str)
$str:
        /*003f*/ 	.byte	0x47, 0x72, 0x69, 0x64, 0x20, 0x64, 0x69, 0x6d, 0x65, 0x6e, 0x73, 0x69, 0x6f, 0x6e, 0x73, 0x3a
        /*004f*/ 	.byte	0x20, 0x78, 0x3d, 0x25, 0x64, 0x2c, 0x20, 0x79, 0x3d, 0x25, 0x64, 0x2c, 0x20, 0x7a, 0x3d, 0x25
        /*005f*/ 	.byte	0x64, 0x0a, 0x00
	.type		$str$1,@object
	.size		$str$1,(.L_1 - $str$1)
$str$1:
        /*0062*/ 	.byte	0x42, 0x6c, 0x6f, 0x63, 0x6b, 0x20, 0x64, 0x69, 0x6d, 0x65, 0x6e, 0x73, 0x69, 0x6f, 0x6e, 0x73
        /*0072*/ 	.byte	0x3a, 0x20, 0x78, 0x3d, 0x25, 0x64, 0x2c, 0x20, 0x79, 0x3d, 0x25, 0x64, 0x2c, 0x20, 0x7a, 0x3d
        /*0082*/ 	.byte	0x25, 0x64, 0x0a, 0x00
.L_1:


//--------------------- .nv.shared.reserved.0     --------------------------
	.section	.nv.shared.reserved.0,"aw",@nobits
	.weak		__nv_reservedSMEM_offset_0_alias
	.size		__nv_reservedSMEM_offset_0_alias, 0, 64
	.other		__nv_reservedSMEM_offset_0_alias,@"STO_CUDA_RESERVED_SHARED STV_DEFAULT"
__nv_reservedSMEM_offset_0_alias:
	.zero		0
	.zero		64


//--------------------- .nv.constant0._Z13printGridInfov --------------------------
	.section	.nv.constant0._Z13printGridInfov,"a",@progbits
	.sectionflags	@""
	.align	4
.nv.constant0._Z13printGridInfov:
	.zero		896


//--------------------- SYMBOLS --------------------------

	.type		.nv.reservedSmem.offset0,@object
	.size		.nv.reservedSmem.offset0,0x4
	.type		vprintf,@function
